//
// Generated by NVIDIA NVVM Compiler
//
// Compiler Build ID: CL-36424714
// Cuda compilation tools, release 13.0, V13.0.88
// Based on NVVM 20.0.0
//

.version 9.0
.target sm_100
.address_size 64

	// .globl	_Z8enumsortPiS_

.visible .entry _Z8enumsortPiS_(
	.param .u64 .ptr .align 1 _Z8enumsortPiS__param_0,
	.param .u64 .ptr .align 1 _Z8enumsortPiS__param_1
)
{
	.reg .pred 	%p<31>;
	.reg .b32 	%r<39>;
	.reg .b64 	%rd<27>;

	ld.param.u64 	%rd1, [_Z8enumsortPiS__param_0];
	ld.param.u64 	%rd2, [_Z8enumsortPiS__param_1];
	cvta.to.global.u64 	%rd3, %rd1;
	mov.u32 	%r1, %tid.x;
	mov.u32 	%r2, %ctaid.x;
	mov.u32 	%r3, %ntid.x;
	mad.lo.s32 	%r4, %r2, %r3, %r1;
	mul.wide.s32 	%rd4, %r4, 4;
	add.s64 	%rd5, %rd3, %rd4;
	cvta.to.global.u64 	%rd6, %rd2;
	ld.global.u32 	%r5, [%rd3];
	ld.global.u32 	%r6, [%rd5];
	setp.le.s32 	%p1, %r5, %r6;
	setp.ne.s32 	%p2, %r4, 0;
	and.pred  	%p3, %p2, %p1;
	selp.u32 	%r7, 1, 0, %p3;
	mul.wide.u32 	%rd7, %r7, 4;
	add.s64 	%rd8, %rd6, %rd7;
	st.global.u32 	[%rd8], %r6;
	ld.global.u32 	%r8, [%rd3+4];
	setp.le.s32 	%p4, %r8, %r6;
	setp.ne.s32 	%p5, %r4, 1;
	and.pred  	%p6, %p5, %p4;
	selp.u32 	%r9, 1, 0, %p6;
	add.s32 	%r10, %r7, %r9;
	mul.wide.u32 	%rd9, %r9, 4;
	add.s64 	%rd10, %rd8, %rd9;
	st.global.u32 	[%rd10], %r6;
	ld.global.u32 	%r11, [%rd3+8];
	ld.global.u32 	%r12, [%rd5];
	setp.le.s32 	%p7, %r11, %r12;
	setp.ne.s32 	%p8, %r4, 2;
	and.pred  	%p9, %p8, %p7;
	selp.u32 	%r13, 1, 0, %p9;
	add.s32 	%r14, %r10, %r13;
	mul.wide.u32 	%rd11, %r13, 4;
	add.s64 	%rd12, %rd10, %rd11;
	st.global.u32 	[%rd12], %r12;
	ld.global.u32 	%r15, [%rd3+12];
	setp.le.s32 	%p10, %r15, %r12;
	setp.ne.s32 	%p11, %r4, 3;
	and.pred  	%p12, %p11, %p10;
	selp.u32 	%r16, 1, 0, %p12;
	add.s32 	%r17, %r14, %r16;
	mul.wide.u32 	%rd13, %r16, 4;
	add.s64 	%rd14, %rd12, %rd13;
	st.global.u32 	[%rd14], %r12;
	ld.global.u32 	%r18, [%rd3+16];
	ld.global.u32 	%r19, [%rd5];
	setp.le.s32 	%p13, %r18, %r19;
	setp.ne.s32 	%p14, %r4, 4;
	and.pred  	%p15, %p14, %p13;
	selp.u32 	%r20, 1, 0, %p15;
	add.s32 	%r21, %r17, %r20;
	mul.wide.u32 	%rd15, %r20, 4;
	add.s64 	%rd16, %rd14, %rd15;
	st.global.u32 	[%rd16], %r19;
	ld.global.u32 	%r22, [%rd3+20];
	setp.le.s32 	%p16, %r22, %r19;
	setp.ne.s32 	%p17, %r4, 5;
	and.pred  	%p18, %p17, %p16;
	selp.u32 	%r23, 1, 0, %p18;
	add.s32 	%r24, %r21, %r23;
	mul.wide.u32 	%rd17, %r23, 4;
	add.s64 	%rd18, %rd16, %rd17;
	st.global.u32 	[%rd18], %r19;
	ld.global.u32 	%r25, [%rd3+24];
	ld.global.u32 	%r26, [%rd5];
	setp.le.s32 	%p19, %r25, %r26;
	setp.ne.s32 	%p20, %r4, 6;
	and.pred  	%p21, %p20, %p19;
	selp.u32 	%r27, 1, 0, %p21;
	add.s32 	%r28, %r24, %r27;
	mul.wide.u32 	%rd19, %r28, 4;
	add.s64 	%rd20, %rd6, %rd19;
	st.global.u32 	[%rd20], %r26;
	ld.global.u32 	%r29, [%rd3+28];
	setp.le.s32 	%p22, %r29, %r26;
	setp.ne.s32 	%p23, %r4, 7;
	and.pred  	%p24, %p23, %p22;
	selp.u32 	%r30, 1, 0, %p24;
	add.s32 	%r31, %r28, %r30;
	mul.wide.u32 	%rd21, %r31, 4;
	add.s64 	%rd22, %rd6, %rd21;
	st.global.u32 	[%rd22], %r26;
	ld.global.u32 	%r32, [%rd3+32];
	ld.global.u32 	%r33, [%rd5];
	setp.le.s32 	%p25, %r32, %r33;
	setp.ne.s32 	%p26, %r4, 8;
	and.pred  	%p27, %p26, %p25;
	selp.u32 	%r34, 1, 0, %p27;
	add.s32 	%r35, %r31, %r34;
	mul.wide.u32 	%rd23, %r35, 4;
	add.s64 	%rd24, %rd6, %rd23;
	st.global.u32 	[%rd24], %r33;
	ld.global.u32 	%r36, [%rd3+36];
	setp.le.s32 	%p28, %r36, %r33;
	setp.ne.s32 	%p29, %r4, 9;
	and.pred  	%p30, %p29, %p28;
	selp.u32 	%r37, 1, 0, %p30;
	add.s32 	%r38, %r35, %r37;
	mul.wide.u32 	%rd25, %r38, 4;
	add.s64 	%rd26, %rd6, %rd25;
	st.global.u32 	[%rd26], %r33;
	ret;

}


// ===== COMPILED SASS (sm_100) =====

	.target	sm_100

	.elftype	@"ET_EXEC"


//--------------------- .note.nv.tkinfo           --------------------------
	.section	.note.nv.tkinfo,"",@"SHT_NOTE"
	.sectionflags	@"SHF_NOTE_NV_TKINFO"
	.tkinfo
        /*0018*/ 	.word	0x00000002
        /*0030*/ 	.string	""
        /*0030*/ 	.string	"ptxas"
        /*0030*/ 	.string	"Cuda compilation tools, release 13.0, V13.0.88"
        /*0030*/ 	.string	"Build cuda_13.0.r13.0/compiler.36424714_0"
        /*0030*/ 	.string	"-arch sm_100 -m 64 "



//--------------------- .note.nv.cuinfo           --------------------------
	.section	.note.nv.cuinfo,"",@"SHT_NOTE"
	.sectionflags	@"SHF_NOTE_NV_CUINFO"
        /*0018*/ 	.short	0x0002
        /*001a*/ 	.short	0x0064
        /*001c*/ 	.short	0x0082
	.zero		2


//--------------------- .nv.info                  --------------------------
	.section	.nv.info,"",@"SHT_CUDA_INFO"
	.align	4


	//----- nvinfo : EIATTR_REGCOUNT
	.align		4
        /*0000*/ 	.byte	0x04, 0x2f
        /*0002*/ 	.short	(.L_1 - .L_0)
	.align		4
.L_0:
        /*0004*/ 	.word	index@(_Z8enumsortPiS_)
        /*0008*/ 	.word	0x0000001a


	//----- nvinfo : EIATTR_FRAME_SIZE
	.align		4
.L_1:
        /*000c*/ 	.byte	0x04, 0x11
        /*000e*/ 	.short	(.L_3 - .L_2)
	.align		4
.L_2:
        /*0010*/ 	.word	index@(_Z8enumsortPiS_)
        /*0014*/ 	.word	0x00000000


	//----- nvinfo : EIATTR_MIN_STACK_SIZE
	.align		4
.L_3:
        /*0018*/ 	.byte	0x04, 0x12
        /*001a*/ 	.short	(.L_5 - .L_4)
	.align		4
.L_4:
        /*001c*/ 	.word	index@(_Z8enumsortPiS_)
        /*0020*/ 	.word	0x00000000
.L_5:


//--------------------- .nv.compat                --------------------------
	.section	.nv.compat,"",@"SHT_CUDA_COMPAT_INFO"
	.align	4
        /*0000*/ 	.byte	0x02, 0x09, 0x00, 0x00, 0x02, 0x02, 0x01, 0x00, 0x02, 0x05, 0x05, 0x00, 0x03, 0x07, 0x01, 0x01
        /*0010*/ 	.byte	0x02, 0x03, 0x00, 0x00, 0x02, 0x06, 0x01, 0x00, 0x04, 0x0b, 0x08, 0x00, 0x09, 0x00, 0x00, 0x00
        /*0020*/ 	.byte	0x00, 0x00, 0x00, 0x00


//--------------------- .nv.info._Z8enumsortPiS_  --------------------------
	.section	.nv.info._Z8enumsortPiS_,"",@"SHT_CUDA_INFO"
	.sectionflags	@""
	.align	4


	//----- nvinfo : EIATTR_CUDA_API_VERSION
	.align		4
        /*0000*/ 	.byte	0x04, 0x37
        /*0002*/ 	.short	(.L_7 - .L_6)
.L_6:
        /*0004*/ 	.word	0x00000082


	//----- nvinfo : EIATTR_KPARAM_INFO
	.align		4
.L_7:
        /*0008*/ 	.byte	0x04, 0x17
        /*000a*/ 	.short	(.L_9 - .L_8)
.L_8:
        /*000c*/ 	.word	0x00000000
        /*0010*/ 	.short	0x0001
        /*0012*/ 	.short	0x0008
        /*0014*/ 	.byte	0x00, 0xf5, 0x21, 0x00


	//----- nvinfo : EIATTR_KPARAM_INFO
	.align		4
.L_9:
        /*0018*/ 	.byte	0x04, 0x17
        /*001a*/ 	.short	(.L_11 - .L_10)
.L_10:
        /*001c*/ 	.word	0x00000000
        /*0020*/ 	.short	0x0000
        /*0022*/ 	.short	0x0000
        /*0024*/ 	.byte	0x00, 0xf5, 0x21, 0x00


	//----- nvinfo : EIATTR_SPARSE_MMA_MASK
	.align		4
.L_11:
        /*0028*/ 	.byte	0x03, 0x50
        /*002a*/ 	.short	0x0000


	//----- nvinfo : EIATTR_MAXREG_COUNT
	.align		4
        /*002c*/ 	.byte	0x03, 0x1b
        /*002e*/ 	.short	0x00ff


	//----- nvinfo : EIATTR_MERCURY_ISA_VERSION
	.align		4
        /*0030*/ 	.byte	0x03, 0x5f
        /*0032*/ 	.short	0x0101


	//----- nvinfo : EIATTR_VRC_CTA_INIT_COUNT
	.align		4
        /*0034*/ 	.byte	0x02, 0x4a
	.zero		1
	.zero		1


	//----- nvinfo : EIATTR_EXIT_INSTR_OFFSETS
	.align		4
        /*0038*/ 	.byte	0x04, 0x1c
        /*003a*/ 	.short	(.L_13 - .L_12)


	//   ....[0]....
.L_12:
        /*003c*/ 	.word	0x00000520


	//----- nvinfo : EIATTR_CBANK_PARAM_SIZE
	.align		4
.L_13:
        /*0040*/ 	.byte	0x03, 0x19
        /*0042*/ 	.short	0x0010


	//----- nvinfo : EIATTR_PARAM_CBANK
	.align		4
        /*0044*/ 	.byte	0x04, 0x0a
        /*0046*/ 	.short	(.L_15 - .L_14)
	.align		4
.L_14:
        /*0048*/ 	.word	index@(.nv.constant0._Z8enumsortPiS_)
        /*004c*/ 	.short	0x0380
        /*004e*/ 	.short	0x0010


	//----- nvinfo : EIATTR_SW_WAR
	.align		4
.L_15:
        /*0050*/ 	.byte	0x04, 0x36
        /*0052*/ 	.short	(.L_17 - .L_16)
.L_16:
        /*0054*/ 	.word	0x00000008
.L_17:


//--------------------- .nv.callgraph             --------------------------
	.section	.nv.callgraph,"",@"SHT_CUDA_CALLGRAPH"
	.align	4
	.sectionentsize	8
	.align		4
        /*0000*/ 	.word	0x00000000
	.align		4
        /*0004*/ 	.word	0xffffffff
	.align		4
        /*0008*/ 	.word	0x00000000
	.align		4
        /*000c*/ 	.word	0xfffffffe
	.align		4
        /*0010*/ 	.word	0x00000000
	.align		4
        /*0014*/ 	.word	0xfffffffd
	.align		4
        /*0018*/ 	.word	0x00000000
	.align		4
        /*001c*/ 	.word	0xfffffffc


//--------------------- .text._Z8enumsortPiS_     --------------------------
	.section	.text._Z8enumsortPiS_,"ax",@progbits
	.align	128
        .global         _Z8enumsortPiS_
        .type           _Z8enumsortPiS_,@function
        .size           _Z8enumsortPiS_,(.L_x_1 - _Z8enumsortPiS_)
        .other          _Z8enumsortPiS_,@"STO_CUDA_ENTRY STV_DEFAULT"
_Z8enumsortPiS_:
.text._Z8enumsortPiS_:
[----:B------:R-:W-:Y:S01]  /*0000*/  LDC R1, c[0x0][0x37c] ;  /* 0x0000df00ff017b82 */ /* 0x000fe20000000800 */
[----:B------:R-:W0:Y:S07]  /*0010*/  S2R R0, SR_TID.X ;  /* 0x0000000000007919 */ /* 0x000e2e0000002100 */
[----:B------:R-:W0:Y:S01]  /*0020*/  S2UR UR6, SR_CTAID.X ;  /* 0x00000000000679c3 */ /* 0x000e220000002500 */
[----:B------:R-:W1:Y:S07]  /*0030*/  LDCU.64 UR4, c[0x0][0x358] ;  /* 0x00006b00ff0477ac */ /* 0x000e6e0008000a00 */
[----:B------:R-:W0:Y:S08]  /*0040*/  LDC R5, c[0x0][0x360] ;  /* 0x0000d800ff057b82 */ /* 0x000e300000000800 */
[----:B------:R-:W2:Y:S08]  /*0050*/  LDC.64 R6, c[0x0][0x380] ;  /* 0x0000e000ff067b82 */ /* 0x000eb00000000a00 */
[----:B------:R-:W3:Y:S01]  /*0060*/  LDC.64 R2, c[0x0][0x380] ;  /* 0x0000e000ff027b82 */ /* 0x000ee20000000a00 */
[----:B0-----:R-:W-:-:S07]  /*0070*/  IMAD R0, R5, UR6, R0 ;  /* 0x0000000605007c24 */ /* 0x001fce000f8e0200 */
[----:B------:R-:W0:Y:S01]  /*0080*/  LDC.64 R4, c[0x0][0x388] ;  /* 0x0000e200ff047b82 */ /* 0x000e220000000a00 */
[----:B--2---:R-:W-:-:S05]  /*0090*/  IMAD.WIDE R6, R0, 0x4, R6 ;  /* 0x0000000400067825 */ /* 0x004fca00078e0206 */
[----:B-1----:R-:W2:Y:S04]  /*00a0*/  LDG.E R17, desc[UR4][R6.64] ;  /* 0x0000000406117981 */ /* 0x002ea8000c1e1900 */
[----:B---3--:R-:W2:Y:S02]  /*00b0*/  LDG.E R8, desc[UR4][R2.64] ;  /* 0x0000000402087981 */ /* 0x008ea4000c1e1900 */
[----:B--2---:R-:W-:-:S04]  /*00c0*/  ISETP.GT.AND P0, PT, R8, R17, PT ;  /* 0x000000110800720c */ /* 0x004fc80003f04270 */
[----:B------:R-:W-:-:S04]  /*00d0*/  ISETP.NE.AND P0, PT, R0, RZ, !P0 ;  /* 0x000000ff0000720c */ /* 0x000fc80004705270 */
[----:B------:R-:W-:-:S05]  /*00e0*/  SEL R9, RZ, 0x1, !P0 ;  /* 0x00000001ff097807 */ /* 0x000fca0004000000 */
[----:B0-----:R-:W-:-:S05]  /*00f0*/  IMAD.WIDE.U32 R10, R9, 0x4, R4 ;  /* 0x00000004090a7825 */ /* 0x001fca00078e0004 */
[----:B------:R0:W-:Y:S04]  /*0100*/  STG.E desc[UR4][R10.64], R17 ;  /* 0x000000110a007986 */ /* 0x0001e8000c101904 */
[----:B------:R-:W2:Y:S02]  /*0110*/  LDG.E R8, desc[UR4][R2.64+0x4] ;  /* 0x0000040402087981 */ /* 0x000ea4000c1e1900 */
[----:B--2---:R-:W-:-:S04]  /*0120*/  ISETP.GT.AND P0, PT, R8, R17, PT ;  /* 0x000000110800720c */ /* 0x004fc80003f04270 */
[----:B------:R-:W-:-:S04]  /*0130*/  ISETP.NE.AND P0, PT, R0, 0x1, !P0 ;  /* 0x000000010000780c */ /* 0x000fc80004705270 */
[----:B------:R-:W-:-:S05]  /*0140*/  SEL R8, RZ, 0x1, !P0 ;  /* 0x00000001ff087807 */ /* 0x000fca0004000000 */
[----:B------:R-:W-:-:S05]  /*0150*/  IMAD.WIDE.U32 R12, R8, 0x4, R10 ;  /* 0x00000004080c7825 */ /* 0x000fca00078e000a */
[----:B------:R1:W-:Y:S04]  /*0160*/  STG.E desc[UR4][R12.64], R17 ;  /* 0x000000110c007986 */ /* 0x0003e8000c101904 */
[----:B------:R-:W2:Y:S04]  /*0170*/  LDG.E R14, desc[UR4][R2.64+0x8] ;  /* 0x00000804020e7981 */ /* 0x000ea8000c1e1900 */
[----:B------:R-:W2:Y:S02]  /*0180*/  LDG.E R19, desc[UR4][R6.64] ;  /* 0x0000000406137981 */ /* 0x000ea4000c1e1900 */
[----:B--2---:R-:W-:-:S04]  /*0190*/  ISETP.GT.AND P0, PT, R14, R19, PT ;  /* 0x000000130e00720c */ /* 0x004fc80003f04270 */
[----:B------:R-:W-:-:S04]  /*01a0*/  ISETP.NE.AND P0, PT, R0, 0x2, !P0 ;  /* 0x000000020000780c */ /* 0x000fc80004705270 */
[----:B0-----:R-:W-:-:S05]  /*01b0*/  SEL R10, RZ, 0x1, !P0 ;  /* 0x00000001ff0a7807 */ /* 0x001fca0004000000 */
[----:B------:R-:W-:-:S05]  /*01c0*/  IMAD.WIDE.U32 R14, R10, 0x4, R12 ;  /* 0x000000040a0e7825 */ /* 0x000fca00078e000c */
[----:B------:R0:W-:Y:S04]  /*01d0*/  STG.E desc[UR4][R14.64], R19 ;  /* 0x000000130e007986 */ /* 0x0001e8000c101904 */
[----:B------:R-:W2:Y:S02]  /*01e0*/  LDG.E R16, desc[UR4][R2.64+0xc] ;  /* 0x00000c0402107981 */ /* 0x000ea4000c1e1900 */
[----:B--2---:R-:W-:-:S04]  /*01f0*/  ISETP.GT.AND P0, PT, R16, R19, PT ;  /* 0x000000131000720c */ /* 0x004fc80003f04270 */
[----:B------:R-:W-:-:S04]  /*0200*/  ISETP.NE.AND P0, PT, R0, 0x3, !P0 ;  /* 0x000000030000780c */ /* 0x000fc80004705270 */
[----:B------:R-:W-:-:S05]  /*0210*/  SEL R11, RZ, 0x1, !P0 ;  /* 0x00000001ff0b7807 */ /* 0x000fca0004000000 */
[----:B-1----:R-:W-:-:S05]  /*0220*/  IMAD.WIDE.U32 R12, R11, 0x4, R14 ;  /* 0x000000040b0c7825 */ /* 0x002fca00078e000e */
[----:B------:R1:W-:Y:S04]  /*0230*/  STG.E desc[UR4][R12.64], R19 ;  /* 0x000000130c007986 */ /* 0x0003e8000c101904 */
[----:B------:R-:W2:Y:S04]  /*0240*/  LDG.E R16, desc[UR4][R2.64+0x10] ;  /* 0x0000100402107981 */ /* 0x000ea8000c1e1900 */
[----:B------:R-:W2:Y:S02]  /*0250*/  LDG.E R17, desc[UR4][R6.64] ;  /* 0x0000000406117981 */ /* 0x000ea4000c1e1900 */
[----:B--2---:R-:W-:-:S04]  /*0260*/  ISETP.GT.AND P0, PT, R16, R17, PT ;  /* 0x000000111000720c */ /* 0x004fc80003f04270 */
[----:B------:R-:W-:-:S04]  /*0270*/  ISETP.NE.AND P0, PT, R0, 0x4, !P0 ;  /* 0x000000040000780c */ /* 0x000fc80004705270 */
[----:B------:R-:W-:-:S05]  /*0280*/  SEL R21, RZ, 0x1, !P0 ;  /* 0x00000001ff157807 */ /* 0x000fca0004000000 */
[----:B0-----:R-:W-:-:S05]  /*0290*/  IMAD.WIDE.U32 R14, R21, 0x4, R12 ;  /* 0x00000004150e7825 */ /* 0x001fca00078e000c */
[----:B------:R-:W-:Y:S04]  /*02a0*/  STG.E desc[UR4][R14.64], R17 ;  /* 0x000000110e007986 */ /* 0x000fe8000c101904 */
[----:B------:R-:W2:Y:S02]  /*02b0*/  LDG.E R16, desc[UR4][R2.64+0x14] ;  /* 0x0000140402107981 */ /* 0x000ea4000c1e1900 */
[----:B--2---:R-:W-:-:S04]  /*02c0*/  ISETP.GT.AND P0, PT, R16, R17, PT ;  /* 0x000000111000720c */ /* 0x004fc80003f04270 */
[----:B------:R-:W-:-:S04]  /*02d0*/  ISETP.NE.AND P0, PT, R0, 0x5, !P0 ;  /* 0x000000050000780c */ /* 0x000fc80004705270 */
[----:B-1----:R-:W-:-:S05]  /*02e0*/  SEL R19, RZ, 0x1, !P0 ;  /* 0x00000001ff137807 */ /* 0x002fca0004000000 */
[----:B------:R-:W-:-:S05]  /*02f0*/  IMAD.WIDE.U32 R12, R19, 0x4, R14 ;  /* 0x00000004130c7825 */ /* 0x000fca00078e000e */
[----:B------:R0:W-:Y:S04]  /*0300*/  STG.E desc[UR4][R12.64], R17 ;  /* 0x000000110c007986 */ /* 0x0001e8000c101904 */
[----:B------:R-:W2:Y:S04]  /*0310*/  LDG.E R16, desc[UR4][R2.64+0x18] ;  /* 0x0000180402107981 */ /* 0x000ea8000c1e1900 */
[----:B------:R-:W2:Y:S01]  /*0320*/  LDG.E R23, desc[UR4][R6.64] ;  /* 0x0000000406177981 */ /* 0x000ea2000c1e1900 */
[----:B------:R-:W-:-:S04]  /*0330*/  IADD3 R8, PT, PT, R10, R9, R8 ;  /* 0x000000090a087210 */ /* 0x000fc80007ffe008 */
[----:B------:R-:W-:-:S05]  /*0340*/  IADD3 R8, PT, PT, R21, R8, R11 ;  /* 0x0000000815087210 */ /* 0x000fca0007ffe00b */
[----:B------:R-:W-:-:S04]  /*0350*/  IMAD.IADD R8, R8, 0x1, R19 ;  /* 0x0000000108087824 */ /* 0x000fc800078e0213 */
[----:B------:R-:W-:Y:S01]  /*0360*/  VIADD R11, R8, 0x1 ;  /* 0x00000001080b7836 */ /* 0x000fe20000000000 */
[----:B--2---:R-:W-:-:S04]  /*0370*/  ISETP.GT.AND P0, PT, R16, R23, PT ;  /* 0x000000171000720c */ /* 0x004fc80003f04270 */
[----:B------:R-:W-:-:S13]  /*0380*/  ISETP.NE.AND P0, PT, R0, 0x6, !P0 ;  /* 0x000000060000780c */ /* 0x000fda0004705270 */
[----:B------:R-:W-:-:S04]  /*0390*/  @!P0 IMAD.MOV R11, RZ, RZ, R8 ;  /* 0x000000ffff0b8224 */ /* 0x000fc800078e0208 */
[----:B------:R-:W-:-:S05]  /*03a0*/  IMAD.WIDE.U32 R8, R11, 0x4, R4 ;  /* 0x000000040b087825 */ /* 0x000fca00078e0004 */
[----:B------:R1:W-:Y:S04]  /*03b0*/  STG.E desc[UR4][R8.64], R23 ;  /* 0x0000001708007986 */ /* 0x0003e8000c101904 */
[----:B------:R-:W2:Y:S01]  /*03c0*/  LDG.E R10, desc[UR4][R2.64+0x1c] ;  /* 0x00001c04020a7981 */ /* 0x000ea2000c1e1900 */
[----:B0-----:R-:W-:Y:S01]  /*03d0*/  VIADD R13, R11, 0x1 ;  /* 0x000000010b0d7836 */ /* 0x001fe20000000000 */
[----:B--2---:R-:W-:-:S04]  /*03e0*/  ISETP.GT.AND P0, PT, R10, R23, PT ;  /* 0x000000170a00720c */ /* 0x004fc80003f04270 */
[----:B------:R-:W-:-:S13]  /*03f0*/  ISETP.NE.AND P0, PT, R0, 0x7, !P0 ;  /* 0x000000070000780c */ /* 0x000fda0004705270 */
[----:B------:R-:W-:-:S04]  /*0400*/  @!P0 IMAD.MOV R13, RZ, RZ, R11 ;  /* 0x000000ffff0d8224 */ /* 0x000fc800078e020b */
[----:B------:R-:W-:-:S05]  /*0410*/  IMAD.WIDE.U32 R10, R13, 0x4, R4 ;  /* 0x000000040d0a7825 */ /* 0x000fca00078e0004 */
[----:B------:R0:W-:Y:S04]  /*0420*/  STG.E desc[UR4][R10.64], R23 ;  /* 0x000000170a007986 */ /* 0x0001e8000c101904 */
[----:B------:R-:W2:Y:S04]  /*0430*/  LDG.E R7, desc[UR4][R6.64] ;  /* 0x0000000406077981 */ /* 0x000ea8000c1e1900 */
[----:B------:R-:W2:Y:S01]  /*0440*/  LDG.E R12, desc[UR4][R2.64+0x20] ;  /* 0x00002004020c7981 */ /* 0x000ea2000c1e1900 */
[----:B------:R-:W-:Y:S01]  /*0450*/  VIADD R15, R13, 0x1 ;  /* 0x000000010d0f7836 */ /* 0x000fe20000000000 */
[----:B--2---:R-:W-:-:S04]  /*0460*/  ISETP.GT.AND P0, PT, R12, R7, PT ;  /* 0x000000070c00720c */ /* 0x004fc80003f04270 */
[----:B------:R-:W-:-:S13]  /*0470*/  ISETP.NE.AND P0, PT, R0, 0x8, !P0 ;  /* 0x000000080000780c */ /* 0x000fda0004705270 */
[----:B------:R-:W-:-:S04]  /*0480*/  @!P0 IMAD.MOV R15, RZ, RZ, R13 ;  /* 0x000000ffff0f8224 */ /* 0x000fc800078e020d */
[----:B-1----:R-:W-:-:S05]  /*0490*/  IMAD.WIDE.U32 R8, R15, 0x4, R4 ;  /* 0x000000040f087825 */ /* 0x002fca00078e0004 */
[----:B------:R-:W-:Y:S04]  /*04a0*/  STG.E desc[UR4][R8.64], R7 ;  /* 0x0000000708007986 */ /* 0x000fe8000c101904 */
[----:B------:R-:W2:Y:S01]  /*04b0*/  LDG.E R12, desc[UR4][R2.64+0x24] ;  /* 0x00002404020c7981 */ /* 0x000ea2000c1e1900 */
[----:B0-----:R-:W-:Y:S01]  /*04c0*/  VIADD R11, R15, 0x1 ;  /* 0x000000010f0b7836 */ /* 0x001fe20000000000 */
[----:B--2---:R-:W-:-:S04]  /*04d0*/  ISETP.GT.AND P0, PT, R12, R7, PT ;  /* 0x000000070c00720c */ /* 0x004fc80003f04270 */
[----:B------:R-:W-:-:S13]  /*04e0*/  ISETP.NE.AND P0, PT, R0, 0x9, !P0 ;  /* 0x000000090000780c */ /* 0x000fda0004705270 */
[----:B------:R-:W-:-:S04]  /*04f0*/  @!P0 IMAD.MOV R11, RZ, RZ, R15 ;  /* 0x000000ffff0b8224 */ /* 0x000fc800078e020f */
[----:B------:R-:W-:-:S05]  /*0500*/  IMAD.WIDE.U32 R4, R11, 0x4, R4 ;  /* 0x000000040b047825 */ /* 0x000fca00078e0004 */
[----:B------:R-:W-:Y:S01]  /*0510*/  STG.E desc[UR4][R4.64], R7 ;  /* 0x0000000704007986 */ /* 0x000fe2000c101904 */
[----:B------:R-:W-:Y:S05]  /*0520*/  EXIT ;  /* 0x000000000000794d */ /* 0x000fea0003800000 */
.L_x_0:
[----:B------:R-:W-:-:S00]  /*0530*/  BRA `(.L_x_0) ;  /* 0xfffffffc00fc7947 */ /* 0x000fc0000383ffff */
[----:B------:R-:W-:-:S00]  /*0540*/  NOP ;  /* 0x0000000000007918 */ /* 0x000fc00000000000 */
        /* <DEDUP_REMOVED lines=11> */
.L_x_1:


//--------------------- .nv.shared.reserved.0     --------------------------
	.section	.nv.shared.reserved.0,"aw",@nobits
	.weak		__nv_reservedSMEM_offset_0_alias
	.size		__nv_reservedSMEM_offset_0_alias, 0, 64
	.other		__nv_reservedSMEM_offset_0_alias,@"STO_CUDA_RESERVED_SHARED STV_DEFAULT"
__nv_reservedSMEM_offset_0_alias:
	.zero		0
	.zero		64


//--------------------- .nv.constant0._Z8enumsortPiS_ --------------------------
	.section	.nv.constant0._Z8enumsortPiS_,"a",@progbits
	.sectionflags	@""
	.align	4
.nv.constant0._Z8enumsortPiS_:
	.zero		912


//--------------------- SYMBOLS --------------------------

	.type		.nv.reservedSmem.offset0,@object
	.size		.nv.reservedSmem.offset0,0x4
